//
// Generated by NVIDIA NVVM Compiler
//
// Compiler Build ID: CL-36424714
// Cuda compilation tools, release 13.0, V13.0.88
// Based on NVVM 20.0.0
//

.version 9.0
.target sm_100
.address_size 64

	// .globl	_Z12kernel_constPKfPfi
.const .align 4 .b8 device_coef[4096];

.visible .entry _Z12kernel_constPKfPfi(
	.param .u64 .ptr .align 1 _Z12kernel_constPKfPfi_param_0,
	.param .u64 .ptr .align 1 _Z12kernel_constPKfPfi_param_1,
	.param .u32 _Z12kernel_constPKfPfi_param_2
)
{
	.reg .pred 	%p<3>;
	.reg .b32 	%r<10>;
	.reg .b32 	%f<20>;
	.reg .b64 	%rd<14>;

	ld.param.u64 	%rd3, [_Z12kernel_constPKfPfi_param_0];
	ld.param.u64 	%rd4, [_Z12kernel_constPKfPfi_param_1];
	ld.param.u32 	%r4, [_Z12kernel_constPKfPfi_param_2];
	mov.u32 	%r5, %ctaid.x;
	mov.u32 	%r6, %ntid.x;
	mov.u32 	%r7, %tid.x;
	mad.lo.s32 	%r1, %r5, %r6, %r7;
	setp.ge.s32 	%p1, %r1, %r4;
	@%p1 bra 	$L__BB0_4;
	cvta.to.global.u64 	%rd6, %rd3;
	mul.wide.s32 	%rd7, %r1, 4;
	add.s64 	%rd8, %rd6, %rd7;
	ld.global.f32 	%f19, [%rd8];
	mov.u64 	%rd9, device_coef;
	add.s64 	%rd13, %rd9, 16;
	mov.b32 	%r9, 0;
$L__BB0_2:
	ld.const.f32 	%f4, [%rd13+-16];
	mul.f32 	%f5, %f19, %f4;
	ld.const.f32 	%f6, [%rd13+-12];
	mul.f32 	%f7, %f5, %f6;
	ld.const.f32 	%f8, [%rd13+-8];
	mul.f32 	%f9, %f7, %f8;
	ld.const.f32 	%f10, [%rd13+-4];
	mul.f32 	%f11, %f9, %f10;
	ld.const.f32 	%f12, [%rd13];
	mul.f32 	%f13, %f11, %f12;
	ld.const.f32 	%f14, [%rd13+4];
	mul.f32 	%f15, %f13, %f14;
	ld.const.f32 	%f16, [%rd13+8];
	mul.f32 	%f17, %f15, %f16;
	ld.const.f32 	%f18, [%rd13+12];
	mul.f32 	%f19, %f17, %f18;
	add.s32 	%r9, %r9, 8;
	add.s64 	%rd13, %rd13, 32;
	setp.ne.s32 	%p2, %r9, 1000;
	@%p2 bra 	$L__BB0_2;
	cvta.to.global.u64 	%rd10, %rd4;
	add.s64 	%rd12, %rd10, %rd7;
	st.global.f32 	[%rd12], %f19;
$L__BB0_4:
	ret;

}
	// .globl	_Z13kernel_globalPKfPfS0_i
.visible .entry _Z13kernel_globalPKfPfS0_i(
	.param .u64 .ptr .align 1 _Z13kernel_globalPKfPfS0_i_param_0,
	.param .u64 .ptr .align 1 _Z13kernel_globalPKfPfS0_i_param_1,
	.param .u64 .ptr .align 1 _Z13kernel_globalPKfPfS0_i_param_2,
	.param .u32 _Z13kernel_globalPKfPfS0_i_param_3
)
{
	.reg .pred 	%p<3>;
	.reg .b32 	%r<10>;
	.reg .b32 	%f<20>;
	.reg .b64 	%rd<15>;

	ld.param.u64 	%rd4, [_Z13kernel_globalPKfPfS0_i_param_0];
	ld.param.u64 	%rd5, [_Z13kernel_globalPKfPfS0_i_param_1];
	ld.param.u64 	%rd6, [_Z13kernel_globalPKfPfS0_i_param_2];
	ld.param.u32 	%r4, [_Z13kernel_globalPKfPfS0_i_param_3];
	mov.u32 	%r5, %ctaid.x;
	mov.u32 	%r6, %ntid.x;
	mov.u32 	%r7, %tid.x;
	mad.lo.s32 	%r1, %r5, %r6, %r7;
	setp.ge.s32 	%p1, %r1, %r4;
	@%p1 bra 	$L__BB1_4;
	cvta.to.global.u64 	%rd7, %rd4;
	mul.wide.s32 	%rd8, %r1, 4;
	add.s64 	%rd9, %rd7, %rd8;
	ld.global.f32 	%f19, [%rd9];
	cvta.to.global.u64 	%rd10, %rd6;
	add.s64 	%rd14, %rd10, 16;
	mov.b32 	%r9, 0;
$L__BB1_2:
	ld.global.f32 	%f4, [%rd14+-16];
	mul.f32 	%f5, %f19, %f4;
	ld.global.f32 	%f6, [%rd14+-12];
	mul.f32 	%f7, %f5, %f6;
	ld.global.f32 	%f8, [%rd14+-8];
	mul.f32 	%f9, %f7, %f8;
	ld.global.f32 	%f10, [%rd14+-4];
	mul.f32 	%f11, %f9, %f10;
	ld.global.f32 	%f12, [%rd14];
	mul.f32 	%f13, %f11, %f12;
	ld.global.f32 	%f14, [%rd14+4];
	mul.f32 	%f15, %f13, %f14;
	ld.global.f32 	%f16, [%rd14+8];
	mul.f32 	%f17, %f15, %f16;
	ld.global.f32 	%f18, [%rd14+12];
	mul.f32 	%f19, %f17, %f18;
	add.s32 	%r9, %r9, 8;
	add.s64 	%rd14, %rd14, 32;
	setp.ne.s32 	%p2, %r9, 1000;
	@%p2 bra 	$L__BB1_2;
	cvta.to.global.u64 	%rd11, %rd5;
	add.s64 	%rd13, %rd11, %rd8;
	st.global.f32 	[%rd13], %f19;
$L__BB1_4:
	ret;

}


// ===== COMPILED SASS (sm_100) =====

	.target	sm_100

	.elftype	@"ET_EXEC"


//--------------------- .note.nv.tkinfo           --------------------------
	.section	.note.nv.tkinfo,"",@"SHT_NOTE"
	.sectionflags	@"SHF_NOTE_NV_TKINFO"
	.tkinfo
        /*0018*/ 	.word	0x00000002
        /*0030*/ 	.string	""
        /*0030*/ 	.string	"ptxas"
        /*0030*/ 	.string	"Cuda compilation tools, release 13.0, V13.0.88"
        /*0030*/ 	.string	"Build cuda_13.0.r13.0/compiler.36424714_0"
        /*0030*/ 	.string	"-arch sm_100 -m 64 "



//--------------------- .note.nv.cuinfo           --------------------------
	.section	.note.nv.cuinfo,"",@"SHT_NOTE"
	.sectionflags	@"SHF_NOTE_NV_CUINFO"
        /*0018*/ 	.short	0x0002
        /*001a*/ 	.short	0x0064
        /*001c*/ 	.short	0x0082
	.zero		2


//--------------------- .nv.info                  --------------------------
	.section	.nv.info,"",@"SHT_CUDA_INFO"
	.align	4


	//----- nvinfo : EIATTR_REGCOUNT
	.align		4
        /*0000*/ 	.byte	0x04, 0x2f
        /*0002*/ 	.short	(.L_2 - .L_1)
	.align		4
.L_1:
        /*0004*/ 	.word	index@(_Z12kernel_constPKfPfi)
        /*0008*/ 	.word	0x00000008


	//----- nvinfo : EIATTR_FRAME_SIZE
	.align		4
.L_2:
        /*000c*/ 	.byte	0x04, 0x11
        /*000e*/ 	.short	(.L_4 - .L_3)
	.align		4
.L_3:
        /*0010*/ 	.word	index@(_Z12kernel_constPKfPfi)
        /*0014*/ 	.word	0x00000000


	//----- nvinfo : EIATTR_REGCOUNT
	.align		4
.L_4:
        /*0018*/ 	.byte	0x04, 0x2f
        /*001a*/ 	.short	(.L_6 - .L_5)
	.align		4
.L_5:
        /*001c*/ 	.word	index@(_Z13kernel_globalPKfPfS0_i)
        /*0020*/ 	.word	0x0000001e


	//----- nvinfo : EIATTR_FRAME_SIZE
	.align		4
.L_6:
        /*0024*/ 	.byte	0x04, 0x11
        /*0026*/ 	.short	(.L_8 - .L_7)
	.align		4
.L_7:
        /*0028*/ 	.word	index@(_Z13kernel_globalPKfPfS0_i)
        /*002c*/ 	.word	0x00000000


	//----- nvinfo : EIATTR_MIN_STACK_SIZE
	.align		4
.L_8:
        /*0030*/ 	.byte	0x04, 0x12
        /*0032*/ 	.short	(.L_10 - .L_9)
	.align		4
.L_9:
        /*0034*/ 	.word	index@(_Z13kernel_globalPKfPfS0_i)
        /*0038*/ 	.word	0x00000000


	//----- nvinfo : EIATTR_MIN_STACK_SIZE
	.align		4
.L_10:
        /*003c*/ 	.byte	0x04, 0x12
        /*003e*/ 	.short	(.L_12 - .L_11)
	.align		4
.L_11:
        /*0040*/ 	.word	index@(_Z12kernel_constPKfPfi)
        /*0044*/ 	.word	0x00000000
.L_12:


//--------------------- .nv.compat                --------------------------
	.section	.nv.compat,"",@"SHT_CUDA_COMPAT_INFO"
	.align	4
        /*0000*/ 	.byte	0x02, 0x09, 0x00, 0x00, 0x02, 0x02, 0x01, 0x00, 0x02, 0x05, 0x05, 0x00, 0x03, 0x07, 0x01, 0x01
        /*0010*/ 	.byte	0x02, 0x03, 0x00, 0x00, 0x02, 0x06, 0x01, 0x00, 0x04, 0x0b, 0x08, 0x00, 0x09, 0x00, 0x00, 0x00
        /*0020*/ 	.byte	0x00, 0x00, 0x00, 0x00


//--------------------- .nv.info._Z13kernel_globalPKfPfS0_i --------------------------
	.section	.nv.info._Z13kernel_globalPKfPfS0_i,"",@"SHT_CUDA_INFO"
	.sectionflags	@""
	.align	4


	//----- nvinfo : EIATTR_CUDA_API_VERSION
	.align		4
        /*0000*/ 	.byte	0x04, 0x37
        /*0002*/ 	.short	(.L_14 - .L_13)
.L_13:
        /*0004*/ 	.word	0x00000082


	//----- nvinfo : EIATTR_KPARAM_INFO
	.align		4
.L_14:
        /*0008*/ 	.byte	0x04, 0x17
        /*000a*/ 	.short	(.L_16 - .L_15)
.L_15:
        /*000c*/ 	.word	0x00000000
        /*0010*/ 	.short	0x0003
        /*0012*/ 	.short	0x0018
        /*0014*/ 	.byte	0x00, 0xf0, 0x11, 0x00


	//----- nvinfo : EIATTR_KPARAM_INFO
	.align		4
.L_16:
        /*0018*/ 	.byte	0x04, 0x17
        /*001a*/ 	.short	(.L_18 - .L_17)
.L_17:
        /*001c*/ 	.word	0x00000000
        /*0020*/ 	.short	0x0002
        /*0022*/ 	.short	0x0010
        /*0024*/ 	.byte	0x00, 0xf5, 0x21, 0x00


	//----- nvinfo : EIATTR_KPARAM_INFO
	.align		4
.L_18:
        /*0028*/ 	.byte	0x04, 0x17
        /*002a*/ 	.short	(.L_20 - .L_19)
.L_19:
        /*002c*/ 	.word	0x00000000
        /*0030*/ 	.short	0x0001
        /*0032*/ 	.short	0x0008
        /*0034*/ 	.byte	0x00, 0xf5, 0x21, 0x00


	//----- nvinfo : EIATTR_KPARAM_INFO
	.align		4
.L_20:
        /*0038*/ 	.byte	0x04, 0x17
        /*003a*/ 	.short	(.L_22 - .L_21)
.L_21:
        /*003c*/ 	.word	0x00000000
        /*0040*/ 	.short	0x0000
        /*0042*/ 	.short	0x0000
        /*0044*/ 	.byte	0x00, 0xf5, 0x21, 0x00


	//----- nvinfo : EIATTR_SPARSE_MMA_MASK
	.align		4
.L_22:
        /*0048*/ 	.byte	0x03, 0x50
        /*004a*/ 	.short	0x0000


	//----- nvinfo : EIATTR_MAXREG_COUNT
	.align		4
        /*004c*/ 	.byte	0x03, 0x1b
        /*004e*/ 	.short	0x00ff


	//----- nvinfo : EIATTR_MERCURY_ISA_VERSION
	.align		4
        /*0050*/ 	.byte	0x03, 0x5f
        /*0052*/ 	.short	0x0101


	//----- nvinfo : EIATTR_VRC_CTA_INIT_COUNT
	.align		4
        /*0054*/ 	.byte	0x02, 0x4a
	.zero		1
	.zero		1


	//----- nvinfo : EIATTR_EXIT_INSTR_OFFSETS
	.align		4
        /*0058*/ 	.byte	0x04, 0x1c
        /*005a*/ 	.short	(.L_24 - .L_23)


	//   ....[0]....
.L_23:
        /*005c*/ 	.word	0x00000070


	//   ....[1]....
        /*0060*/ 	.word	0x00000ec0


	//----- nvinfo : EIATTR_CBANK_PARAM_SIZE
	.align		4
.L_24:
        /*0064*/ 	.byte	0x03, 0x19
        /*0066*/ 	.short	0x001c


	//----- nvinfo : EIATTR_PARAM_CBANK
	.align		4
        /*0068*/ 	.byte	0x04, 0x0a
        /*006a*/ 	.short	(.L_26 - .L_25)
	.align		4
.L_25:
        /*006c*/ 	.word	index@(.nv.constant0._Z13kernel_globalPKfPfS0_i)
        /*0070*/ 	.short	0x0380
        /*0072*/ 	.short	0x001c


	//----- nvinfo : EIATTR_SW_WAR
	.align		4
.L_26:
        /*0074*/ 	.byte	0x04, 0x36
        /*0076*/ 	.short	(.L_28 - .L_27)
.L_27:
        /*0078*/ 	.word	0x00000008
.L_28:


//--------------------- .nv.info._Z12kernel_constPKfPfi --------------------------
	.section	.nv.info._Z12kernel_constPKfPfi,"",@"SHT_CUDA_INFO"
	.sectionflags	@""
	.align	4


	//----- nvinfo : EIATTR_CUDA_API_VERSION
	.align		4
        /*0000*/ 	.byte	0x04, 0x37
        /*0002*/ 	.short	(.L_30 - .L_29)
.L_29:
        /*0004*/ 	.word	0x00000082


	//----- nvinfo : EIATTR_KPARAM_INFO
	.align		4
.L_30:
        /*0008*/ 	.byte	0x04, 0x17
        /*000a*/ 	.short	(.L_32 - .L_31)
.L_31:
        /*000c*/ 	.word	0x00000000
        /*0010*/ 	.short	0x0002
        /*0012*/ 	.short	0x0010
        /*0014*/ 	.byte	0x00, 0xf0, 0x11, 0x00


	//----- nvinfo : EIATTR_KPARAM_INFO
	.align		4
.L_32:
        /*0018*/ 	.byte	0x04, 0x17
        /*001a*/ 	.short	(.L_34 - .L_33)
.L_33:
        /*001c*/ 	.word	0x00000000
        /*0020*/ 	.short	0x0001
        /*0022*/ 	.short	0x0008
        /*0024*/ 	.byte	0x00, 0xf5, 0x21, 0x00


	//----- nvinfo : EIATTR_KPARAM_INFO
	.align		4
.L_34:
        /*0028*/ 	.byte	0x04, 0x17
        /*002a*/ 	.short	(.L_36 - .L_35)
.L_35:
        /*002c*/ 	.word	0x00000000
        /*0030*/ 	.short	0x0000
        /*0032*/ 	.short	0x0000
        /*0034*/ 	.byte	0x00, 0xf5, 0x21, 0x00


	//----- nvinfo : EIATTR_SPARSE_MMA_MASK
	.align		4
.L_36:
        /*0038*/ 	.byte	0x03, 0x50
        /*003a*/ 	.short	0x0000


	//----- nvinfo : EIATTR_MAXREG_COUNT
	.align		4
        /*003c*/ 	.byte	0x03, 0x1b
        /*003e*/ 	.short	0x00ff


	//----- nvinfo : EIATTR_MERCURY_ISA_VERSION
	.align		4
        /*0040*/ 	.byte	0x03, 0x5f
        /*0042*/ 	.short	0x0101


	//----- nvinfo : EIATTR_VRC_CTA_INIT_COUNT
	.align		4
        /*0044*/ 	.byte	0x02, 0x4a
	.zero		1
	.zero		1


	//----- nvinfo : EIATTR_EXIT_INSTR_OFFSETS
	.align		4
        /*0048*/ 	.byte	0x04, 0x1c
        /*004a*/ 	.short	(.L_38 - .L_37)


	//   ....[0]....
.L_37:
        /*004c*/ 	.word	0x00000070


	//   ....[1]....
        /*0050*/ 	.word	0x00004f10


	//----- nvinfo : EIATTR_CBANK_PARAM_SIZE
	.align		4
.L_38:
        /*0054*/ 	.byte	0x03, 0x19
        /*0056*/ 	.short	0x0014


	//----- nvinfo : EIATTR_PARAM_CBANK
	.align		4
        /*0058*/ 	.byte	0x04, 0x0a
        /*005a*/ 	.short	(.L_40 - .L_39)
	.align		4
.L_39:
        /*005c*/ 	.word	index@(.nv.constant0._Z12kernel_constPKfPfi)
        /*0060*/ 	.short	0x0380
        /*0062*/ 	.short	0x0014


	//----- nvinfo : EIATTR_SW_WAR
	.align		4
.L_40:
        /*0064*/ 	.byte	0x04, 0x36
        /*0066*/ 	.short	(.L_42 - .L_41)
.L_41:
        /*0068*/ 	.word	0x00000008
.L_42:


//--------------------- .nv.callgraph             --------------------------
	.section	.nv.callgraph,"",@"SHT_CUDA_CALLGRAPH"
	.align	4
	.sectionentsize	8
	.align		4
        /*0000*/ 	.word	0x00000000
	.align		4
        /*0004*/ 	.word	0xffffffff
	.align		4
        /*0008*/ 	.word	0x00000000
	.align		4
        /*000c*/ 	.word	0xfffffffe
	.align		4
        /*0010*/ 	.word	0x00000000
	.align		4
        /*0014*/ 	.word	0xfffffffd
	.align		4
        /*0018*/ 	.word	0x00000000
	.align		4
        /*001c*/ 	.word	0xfffffffc


//--------------------- .nv.constant3             --------------------------
	.section	.nv.constant3,"a",@progbits
	.align	4
.nv.constant3:
	.type		device_coef,@object
	.size		device_coef,(.L_0 - device_coef)
device_coef:
	.zero		4096
.L_0:


//--------------------- .text._Z13kernel_globalPKfPfS0_i --------------------------
	.section	.text._Z13kernel_globalPKfPfS0_i,"ax",@progbits
	.align	128
        .global         _Z13kernel_globalPKfPfS0_i
        .type           _Z13kernel_globalPKfPfS0_i,@function
        .size           _Z13kernel_globalPKfPfS0_i,(.L_x_3 - _Z13kernel_globalPKfPfS0_i)
        .other          _Z13kernel_globalPKfPfS0_i,@"STO_CUDA_ENTRY STV_DEFAULT"
_Z13kernel_globalPKfPfS0_i:
.text._Z13kernel_globalPKfPfS0_i:
[----:B------:R-:W-:Y:S01]  /*0000*/  LDC R1, c[0x0][0x37c] ;  /* 0x0000df00ff017b82 */ /* 0x000fe20000000800 */
[----:B------:R-:W0:Y:S07]  /*0010*/  S2R R3, SR_TID.X ;  /* 0x0000000000037919 */ /* 0x000e2e0000002100 */
[----:B------:R-:W0:Y:S01]  /*0020*/  S2UR UR4, SR_CTAID.X ;  /* 0x00000000000479c3 */ /* 0x000e220000002500 */
[----:B------:R-:W1:Y:S07]  /*0030*/  LDCU UR5, c[0x0][0x398] ;  /* 0x00007300ff0577ac */ /* 0x000e6e0008000800 */
[----:B------:R-:W0:Y:S02]  /*0040*/  LDC R0, c[0x0][0x360] ;  /* 0x0000d800ff007b82 */ /* 0x000e240000000800 */
[----:B0-----:R-:W-:-:S05]  /*0050*/  IMAD R0, R0, UR4, R3 ;  /* 0x0000000400007c24 */ /* 0x001fca000f8e0203 */
[----:B-1----:R-:W-:-:S13]  /*0060*/  ISETP.GE.AND P0, PT, R0, UR5, PT ;  /* 0x0000000500007c0c */ /* 0x002fda000bf06270 */
[----:B------:R-:W-:Y:S05]  /*0070*/  @P0 EXIT ;  /* 0x000000000000094d */ /* 0x000fea0003800000 */
[----:B------:R-:W0:Y:S01]  /*0080*/  LDC.64 R4, c[0x0][0x380] ;  /* 0x0000e000ff047b82 */ /* 0x000e220000000a00 */
[----:B------:R-:W1:Y:S01]  /*0090*/  LDCU.64 UR6, c[0x0][0x358] ;  /* 0x00006b00ff0677ac */ /* 0x000e620008000a00 */
[----:B------:R-:W2:Y:S06]  /*00a0*/  LDCU.64 UR4, c[0x0][0x390] ;  /* 0x00007200ff0477ac */ /* 0x000eac0008000a00 */
[----:B------:R-:W3:Y:S01]  /*00b0*/  LDC.64 R2, c[0x0][0x390] ;  /* 0x0000e400ff027b82 */ /* 0x000ee20000000a00 */
[----:B0-----:R-:W-:-:S05]  /*00c0*/  IMAD.WIDE R4, R0, 0x4, R4 ;  /* 0x0000000400047825 */ /* 0x001fca00078e0204 */
[----:B-1----:R-:W4:Y:S04]  /*00d0*/  LDG.E R14, desc[UR6][R4.64] ;  /* 0x00000006040e7981 */ /* 0x002f28000c1e1900 */
[----:B---3--:R-:W4:Y:S04]  /*00e0*/  LDG.E R15, desc[UR6][R2.64] ;  /* 0x00000006020f7981 */ /* 0x008f28000c1e1900 */
[----:B------:R-:W3:Y:S04]  /*00f0*/  LDG.E R27, desc[UR6][R2.64+0x4] ;  /* 0x00000406021b7981 */ /* 0x000ee8000c1e1900 */
[----:B------:R-:W5:Y:S04]  /*0100*/  LDG.E R13, desc[UR6][R2.64+0x8] ;  /* 0x00000806020d7981 */ /* 0x000f68000c1e1900 */
[----:B------:R-:W2:Y:S04]  /*0110*/  LDG.E R12, desc[UR6][R2.64+0xc] ;  /* 0x00000c06020c7981 */ /* 0x000ea8000c1e1900 */
        /* <DEDUP_REMOVED lines=17> */
[----:B------:R-:W2:Y:S01]  /*0230*/  LDG.E R16, desc[UR6][R2.64+0x54] ;  /* 0x0000540602107981 */ /* 0x000ea2000c1e1900 */
[----:B----4-:R-:W-:-:S03]  /*0240*/  FMUL R14, R14, R15 ;  /* 0x0000000f0e0e7220 */ /* 0x010fc60000400000 */
[----:B------:R-:W4:Y:S01]  /*0250*/  LDG.E R15, desc[UR6][R2.64+0x58] ;  /* 0x00005806020f7981 */ /* 0x000f22000c1e1900 */
[----:B---3--:R-:W-:-:S03]  /*0260*/  FMUL R26, R14, R27 ;  /* 0x0000001b0e1a7220 */ /* 0x008fc60000400000 */
[----:B------:R-:W3:Y:S01]  /*0270*/  LDG.E R14, desc[UR6][R2.64+0x5c] ;  /* 0x00005c06020e7981 */ /* 0x000ee2000c1e1900 */
[----:B-----5:R-:W-:-:S03]  /*0280*/  FMUL R27, R26, R13 ;  /* 0x0000000d1a1b7220 */ /* 0x020fc60000400000 */
[----:B------:R-:W5:Y:S01]  /*0290*/  LDG.E R13, desc[UR6][R2.64+0x60] ;  /* 0x00006006020d7981 */ /* 0x000f62000c1e1900 */
[----:B--2---:R-:W-:-:S03]  /*02a0*/  FMUL R26, R27, R12 ;  /* 0x0000000c1b1a7220 */ /* 0x004fc60000400000 */
[----:B------:R-:W2:Y:S01]  /*02b0*/  LDG.E R12, desc[UR6][R2.64+0x64] ;  /* 0x00006406020c7981 */ /* 0x000ea2000c1e1900 */
[----:B------:R-:W-:-:S03]  /*02c0*/  FMUL R27, R26, R11 ;  /* 0x0000000b1a1b7220 */ /* 0x000fc60000400000 */
        /* <DEDUP_REMOVED lines=24> */
[----:B------:R-:W2:Y:S04]  /*0450*/  LDG.E R5, desc[UR6][R2.64+0x98] ;  /* 0x0000980602057981 */ /* 0x000ea8000c1e1900 */
[----:B------:R0:W2:Y:S01]  /*0460*/  LDG.E R26, desc[UR6][R2.64+0x9c] ;  /* 0x00009c06021a7981 */ /* 0x0000a2000c1e1900 */
[----:B------:R-:W-:-:S04]  /*0470*/  FMUL R4, R27, R4 ;  /* 0x000000041b047220 */ /* 0x000fc80000400000 */
[----:B------:R-:W-:-:S04]  /*0480*/  FMUL R19, R4, R19 ;  /* 0x0000001304137220 */ /* 0x000fc80000400000 */
[----:B------:R-:W-:-:S04]  /*0490*/  FMUL R18, R19, R18 ;  /* 0x0000001213127220 */ /* 0x000fc80000400000 */
[----:B------:R-:W-:-:S04]  /*04a0*/  FMUL R17, R18, R17 ;  /* 0x0000001112117220 */ /* 0x000fc80000400000 */
[----:B------:R-:W-:Y:S01]  /*04b0*/  FMUL R16, R17, R16 ;  /* 0x0000001011107220 */ /* 0x000fe20000400000 */
[----:B------:R-:W-:-:S04]  /*04c0*/  UIADD3 UR4, UP0, UPT, UR4, 0x10, URZ ;  /* 0x0000001004047890 */ /* 0x000fc8000ff1e0ff */
[----:B------:R-:W-:-:S04]  /*04d0*/  UIADD3 UR4, UP1, UPT, UR4, 0xa0, URZ ;  /* 0x000000a004047890 */ /* 0x000fc8000ff3e0ff */
[----:B------:R-:W-:Y:S02]  /*04e0*/  UIADD3.X UR5, UPT, UPT, URZ, URZ, UR5, UP1, UP0 ;  /* 0x000000ffff057290 */ /* 0x000fe40008fe0405 */
[----:B0-----:R-:W-:Y:S01]  /*04f0*/  MOV R2, UR4 ;  /* 0x0000000400027c02 */ /* 0x001fe20008000f00 */
[----:B------:R-:W-:-:S03]  /*0500*/  UMOV UR4, 0x28 ;  /* 0x0000002800047882 */ /* 0x000fc60000000000 */
[----:B------:R-:W-:Y:S01]  /*0510*/  MOV R3, UR5 ;  /* 0x0000000500037c02 */ /* 0x000fe20008000f00 */
[----:B----4-:R-:W-:-:S04]  /*0520*/  FMUL R15, R16, R15 ;  /* 0x0000000f100f7220 */ /* 0x010fc80000400000 */
[----:B---3--:R-:W-:-:S04]  /*0530*/  FMUL R14, R15, R14 ;  /* 0x0000000e0f0e7220 */ /* 0x008fc80000400000 */
[----:B-----5:R-:W-:-:S04]  /*0540*/  FMUL R13, R14, R13 ;  /* 0x0000000d0e0d7220 */ /* 0x020fc80000400000 */
[----:B--2---:R-:W-:-:S04]  /*0550*/  FMUL R12, R13, R12 ;  /* 0x0000000c0d0c7220 */ /* 0x004fc80000400000 */
[----:B------:R-:W-:-:S04]  /*0560*/  FMUL R11, R12, R11 ;  /* 0x0000000b0c0b7220 */ /* 0x000fc80000400000 */
        /* <DEDUP_REMOVED lines=12> */
[----:B------:R-:W-:-:S07]  /*0630*/  FMUL R26, R5, R26 ;  /* 0x0000001a051a7220 */ /* 0x000fce0000400000 */
.L_x_0:
[----:B------:R-:W2:Y:S04]  /*0640*/  LDG.E R25, desc[UR6][R2.64+-0x10] ;  /* 0xfffff00602197981 */ /* 0x000ea8000c1e1900 */
[----:B------:R-:W3:Y:S04]  /*0650*/  LDG.E R27, desc[UR6][R2.64+-0xc] ;  /* 0xfffff406021b7981 */ /* 0x000ee8000c1e1900 */
[----:B------:R-:W4:Y:S04]  /*0660*/  LDG.E R23, desc[UR6][R2.64+-0x8] ;  /* 0xfffff80602177981 */ /* 0x000f28000c1e1900 */
[----:B------:R-:W5:Y:S04]  /*0670*/  LDG.E R22, desc[UR6][R2.64+-0x4] ;  /* 0xfffffc0602167981 */ /* 0x000f68000c1e1900 */
        /* <DEDUP_REMOVED lines=18> */
[----:B------:R-:W5:Y:S01]  /*07a0*/  LDG.E R24, desc[UR6][R2.64+0x4c] ;  /* 0x00004c0602187981 */ /* 0x000f62000c1e1900 */
[----:B--2---:R-:W-:-:S03]  /*07b0*/  FMUL R26, R25, R26 ;  /* 0x0000001a191a7220 */ /* 0x004fc60000400000 */
[----:B------:R-:W2:Y:S01]  /*07c0*/  LDG.E R25, desc[UR6][R2.64+0x48] ;  /* 0x0000480602197981 */ /* 0x000ea2000c1e1900 */
[----:B---3--:R-:W-:-:S04]  /*07d0*/  FMUL R26, R26, R27 ;  /* 0x0000001b1a1a7220 */ /* 0x008fc80000400000 */
[----:B----4-:R-:W-:Y:S02]  /*07e0*/  FMUL R27, R26, R23 ;  /* 0x000000171a1b7220 */ /* 0x010fe40000400000 */
[----:B------:R-:W3:Y:S02]  /*07f0*/  LDG.E R23, desc[UR6][R2.64+0x50] ;  /* 0x0000500602177981 */ /* 0x000ee4000c1e1900 */
[----:B-----5:R-:W-:Y:S02]  /*0800*/  FMUL R27, R27, R22 ;  /* 0x000000161b1b7220 */ /* 0x020fe40000400000 */
[----:B------:R-:W4:Y:S02]  /*0810*/  LDG.E R22, desc[UR6][R2.64+0x54] ;  /* 0x0000540602167981 */ /* 0x000f24000c1e1900 */
[----:B------:R-:W-:Y:S02]  /*0820*/  FMUL R26, R27, R20 ;  /* 0x000000141b1a7220 */ /* 0x000fe40000400000 */
[----:B------:R-:W5:Y:S02]  /*0830*/  LDG.E R20, desc[UR6][R2.64+0x58] ;  /* 0x0000580602147981 */ /* 0x000f64000c1e1900 */
[----:B------:R-:W-:-:S02]  /*0840*/  FMUL R27, R26, R19 ;  /* 0x000000131a1b7220 */ /* 0x000fc40000400000 */
[----:B------:R-:W5:Y:S02]  /*0850*/  LDG.E R19, desc[UR6][R2.64+0x5c] ;  /* 0x00005c0602137981 */ /* 0x000f64000c1e1900 */
[----:B------:R-:W-:Y:S02]  /*0860*/  FMUL R26, R27, R18 ;  /* 0x000000121b1a7220 */ /* 0x000fe40000400000 */
[----:B------:R-:W5:Y:S02]  /*0870*/  LDG.E R18, desc[UR6][R2.64+0x60] ;  /* 0x0000600602127981 */ /* 0x000f64000c1e1900 */
        /* <DEDUP_REMOVED lines=30> */
[----:B--2---:R-:W-:Y:S02]  /*0a60*/  FMUL R27, R26, R25 ;  /* 0x000000191a1b7220 */ /* 0x004fe40000400000 */
[----:B------:R-:W2:Y:S02]  /*0a70*/  LDG.E R25, desc[UR6][R2.64+0xa0] ;  /* 0x0000a00602197981 */ /* 0x000ea4000c1e1900 */
[----:B------:R-:W-:-:S02]  /*0a80*/  FMUL R26, R27, R24 ;  /* 0x000000181b1a7220 */ /* 0x000fc40000400000 */
[----:B------:R-:W2:Y:S02]  /*0a90*/  LDG.E R24, desc[UR6][R2.64+0xa4] ;  /* 0x0000a40602187981 */ /* 0x000ea4000c1e1900 */
[----:B---3--:R-:W-:Y:S02]  /*0aa0*/  FMUL R27, R26, R23 ;  /* 0x000000171a1b7220 */ /* 0x008fe40000400000 */
[----:B------:R-:W3:Y:S02]  /*0ab0*/  LDG.E R23, desc[UR6][R2.64+0xa8] ;  /* 0x0000a80602177981 */ /* 0x000ee4000c1e1900 */
[----:B----4-:R-:W-:Y:S02]  /*0ac0*/  FMUL R27, R27, R22 ;  /* 0x000000161b1b7220 */ /* 0x010fe40000400000 */
[----:B------:R-:W4:Y:S02]  /*0ad0*/  LDG.E R22, desc[UR6][R2.64+0xac] ;  /* 0x0000ac0602167981 */ /* 0x000f24000c1e1900 */
[----:B-----5:R-:W-:-:S02]  /*0ae0*/  FMUL R26, R27, R20 ;  /* 0x000000141b1a7220 */ /* 0x020fc40000400000 */
        /* <DEDUP_REMOVED lines=30> */
[----:B------:R0:W5:Y:S02]  /*0cd0*/  LDG.E R4, desc[UR6][R2.64+0xec] ;  /* 0x0000ec0602047981 */ /* 0x000164000c1e1900 */
[----:B------:R-:W-:-:S04]  /*0ce0*/  FMUL R26, R26, R5 ;  /* 0x000000051a1a7220 */ /* 0x000fc80000400000 */
[----:B------:R-:W-:Y:S01]  /*0cf0*/  FMUL R26, R26, R21 ;  /* 0x000000151a1a7220 */ /* 0x000fe20000400000 */
[----:B------:R-:W-:-:S04]  /*0d00*/  UIADD3 UR4, UPT, UPT, UR4, 0x40, URZ ;  /* 0x0000004004047890 */ /* 0x000fc8000fffe0ff */
[----:B------:R-:W-:Y:S01]  /*0d10*/  UISETP.NE.AND UP0, UPT, UR4, 0x3e8, UPT ;  /* 0x000003e80400788c */ /* 0x000fe2000bf05270 */
[----:B0-----:R-:W-:-:S04]  /*0d20*/  IADD3 R2, P0, PT, R2, 0x100, RZ ;  /* 0x0000010002027810 */ /* 0x001fc80007f1e0ff */
[----:B------:R-:W-:Y:S01]  /*0d30*/  IADD3.X R3, PT, PT, RZ, R3, RZ, P0, !PT ;  /* 0x00000003ff037210 */ /* 0x000fe200007fe4ff */
[----:B--2---:R-:W-:-:S04]  /*0d40*/  FMUL R25, R26, R25 ;  /* 0x000000191a197220 */ /* 0x004fc80000400000 */
[----:B------:R-:W-:-:S04]  /*0d50*/  FMUL R24, R25, R24 ;  /* 0x0000001819187220 */ /* 0x000fc80000400000 */
[----:B---3--:R-:W-:-:S04]  /*0d60*/  FMUL R23, R24, R23 ;  /* 0x0000001718177220 */ /* 0x008fc80000400000 */
[----:B----4-:R-:W-:-:S04]  /*0d70*/  FMUL R23, R23, R22 ;  /* 0x0000001617177220 */ /* 0x010fc80000400000 */
[----:B-----5:R-:W-:-:S04]  /*0d80*/  FMUL R20, R23, R20 ;  /* 0x0000001417147220 */ /* 0x020fc80000400000 */
        /* <DEDUP_REMOVED lines=14> */
[----:B------:R-:W-:Y:S01]  /*0e70*/  FMUL R26, R7, R4 ;  /* 0x00000004071a7220 */ /* 0x000fe20000400000 */
[----:B------:R-:W-:Y:S06]  /*0e80*/  BRA.U UP0, `(.L_x_0) ;  /* 0xfffffff500ec7547 */ /* 0x000fec000b83ffff */
[----:B------:R-:W0:Y:S02]  /*0e90*/  LDC.64 R2, c[0x0][0x388] ;  /* 0x0000e200ff027b82 */ /* 0x000e240000000a00 */
[----:B0-----:R-:W-:-:S05]  /*0ea0*/  IMAD.WIDE R2, R0, 0x4, R2 ;  /* 0x0000000400027825 */ /* 0x001fca00078e0202 */
[----:B------:R-:W-:Y:S01]  /*0eb0*/  STG.E desc[UR6][R2.64], R26 ;  /* 0x0000001a02007986 */ /* 0x000fe2000c101906 */
[----:B------:R-:W-:Y:S05]  /*0ec0*/  EXIT ;  /* 0x000000000000794d */ /* 0x000fea0003800000 */
.L_x_1:
[----:B------:R-:W-:-:S00]  /*0ed0*/  BRA `(.L_x_1) ;  /* 0xfffffffc00fc7947 */ /* 0x000fc0000383ffff */
[----:B------:R-:W-:-:S00]  /*0ee0*/  NOP ;  /* 0x0000000000007918 */ /* 0x000fc00000000000 */
        /* <DEDUP_REMOVED lines=9> */
.L_x_3:


//--------------------- .text._Z12kernel_constPKfPfi --------------------------
	.section	.text._Z12kernel_constPKfPfi,"ax",@progbits
	.align	128
        .global         _Z12kernel_constPKfPfi
        .type           _Z12kernel_constPKfPfi,@function
        .size           _Z12kernel_constPKfPfi,(.L_x_4 - _Z12kernel_constPKfPfi)
        .other          _Z12kernel_constPKfPfi,@"STO_CUDA_ENTRY STV_DEFAULT"
_Z12kernel_constPKfPfi:
.text._Z12kernel_constPKfPfi:
        /* <DEDUP_REMOVED lines=10> */
[----:B------:R-:W2:Y:S01]  /*00a0*/  LDCU.128 UR8, c[0x3][URZ] ;  /* 0x00c00000ff0877ac */ /* 0x000ea20008000c00 */
[----:B------:R-:W3:Y:S01]  /*00b0*/  LDCU.128 UR12, c[0x3][0x10] ;  /* 0x00c00200ff0c77ac */ /* 0x000ee20008000c00 */
[----:B0-----:R-:W-:-:S06]  /*00c0*/  IMAD.WIDE R2, R0, 0x4, R2 ;  /* 0x0000000400027825 */ /* 0x001fcc00078e0202 */
[----:B-1----:R-:W2:Y:S02]  /*00d0*/  LDG.E R2, desc[UR4][R2.64] ;  /* 0x0000000402027981 */ /* 0x002ea4000c1e1900 */
[----:B--2---:R-:W-:Y:S02]  /*00e0*/  FMUL R4, R2, UR8 ;  /* 0x0000000802047c20 */ /* 0x004fe40008400000 */
[----:B------:R-:W0:Y:S02]  /*00f0*/  LDC.64 R2, c[0x0][0x388] ;  /* 0x0000e200ff027b82 */ /* 0x000e240000000a00 */
[----:B------:R-:W-:-:S04]  /*0100*/  FMUL R4, R4, UR9 ;  /* 0x0000000904047c20 */ /* 0x000fc80008400000 */
[----:B------:R-:W-:-:S04]  /*0110*/  FMUL R4, R4, UR10 ;  /* 0x0000000a04047c20 */ /* 0x000fc80008400000 */
[----:B------:R-:W-:Y:S01]  /*0120*/  FMUL R4, R4, UR11 ;  /* 0x0000000b04047c20 */ /* 0x000fe20008400000 */
[----:B------:R-:W1:Y:S03]  /*0130*/  LDCU.128 UR8, c[0x3][0x20] ;  /* 0x00c00400ff0877ac */ /* 0x000e660008000c00 */
[----:B---3--:R-:W-:-:S04]  /*0140*/  FMUL R4, R4, UR12 ;  /* 0x0000000c04047c20 */ /* 0x008fc80008400000 */
[----:B------:R-:W-:-:S04]  /*0150*/  FMUL R4, R4, UR13 ;  /* 0x0000000d04047c20 */ /* 0x000fc80008400000 */
[----:B------:R-:W-:Y:S01]  /*0160*/  FMUL R4, R4, UR14 ;  /* 0x0000000e04047c20 */ /* 0x000fe20008400000 */
[----:B0-----:R-:W-:-:S04]  /*0170*/  IMAD.WIDE R2, R0, 0x4, R2 ;  /* 0x0000000400027825 */ /* 0x001fc800078e0202 */
[----:B------:R-:W-:Y:S01]  /*0180*/  FMUL R4, R4, UR15 ;  /* 0x0000000f04047c20 */ /* 0x000fe20008400000 */
[----:B------:R-:W0:Y:S03]  /*0190*/  LDCU.128 UR12, c[0x3][0x30] ;  /* 0x00c00600ff0c77ac */ /* 0x000e260008000c00 */
[----:B-1----:R-:W-:-:S04]  /*01a0*/  FMUL R4, R4, UR8 ;  /* 0x0000000804047c20 */ /* 0x002fc80008400000 */
[----:B------:R-:W-:-:S04]  /*01b0*/  FMUL R4, R4, UR9 ;  /* 0x0000000904047c20 */ /* 0x000fc80008400000 */
[----:B------:R-:W-:-:S04]  /*01c0*/  FMUL R4, R4, UR10 ;  /* 0x0000000a04047c20 */ /* 0x000fc80008400000 */
[----:B------:R-:W-:Y:S01]  /*01d0*/  FMUL R4, R4, UR11 ;  /* 0x0000000b04047c20 */ /* 0x000fe20008400000 */
[----:B------:R-:W1:Y:S03]  /*01e0*/  LDCU.128 UR8, c[0x3][0x40] ;  /* 0x00c00800ff0877ac */ /* 0x000e660008000c00 */
[----:B0-----:R-:W-:-:S04]  /*01f0*/  FMUL R4, R4, UR12 ;  /* 0x0000000c04047c20 */ /* 0x001fc80008400000 */
[----:B------:R-:W-:-:S04]  /*0200*/  FMUL R4, R4, UR13 ;  /* 0x0000000d04047c20 */ /* 0x000fc80008400000 */
[----:B------:R-:W-:-:S04]  /*0210*/  FMUL R4, R4, UR14 ;  /* 0x0000000e04047c20 */ /* 0x000fc80008400000 */
        /* <DEDUP_REMOVED lines=1225> */
[----:B------:R-:W-:-:S04]  /*4eb0*/  FMUL R4, R4, UR11 ;  /* 0x0000000b04047c20 */ /* 0x000fc80008400000 */
[----:B0-----:R-:W-:-:S04]  /*4ec0*/  FMUL R4, R4, UR12 ;  /* 0x0000000c04047c20 */ /* 0x001fc80008400000 */
[----:B------:R-:W-:-:S04]  /*4ed0*/  FMUL R4, R4, UR13 ;  /* 0x0000000d04047c20 */ /* 0x000fc80008400000 */
[----:B------:R-:W-:-:S04]  /*4ee0*/  FMUL R4, R4, UR14 ;  /* 0x0000000e04047c20 */ /* 0x000fc80008400000 */
[----:B------:R-:W-:-:S05]  /*4ef0*/  FMUL R5, R4, UR15 ;  /* 0x0000000f04057c20 */ /* 0x000fca0008400000 */
[----:B------:R-:W-:Y:S01]  /*4f00*/  STG.E desc[UR4][R2.64], R5 ;  /* 0x0000000502007986 */ /* 0x000fe2000c101904 */
[----:B------:R-:W-:Y:S05]  /*4f10*/  EXIT ;  /* 0x000000000000794d */ /* 0x000fea0003800000 */
.L_x_2:
        /* <DEDUP_REMOVED lines=14> */
.L_x_4:


//--------------------- .nv.shared.reserved.0     --------------------------
	.section	.nv.shared.reserved.0,"aw",@nobits
	.weak		__nv_reservedSMEM_offset_0_alias
	.size		__nv_reservedSMEM_offset_0_alias, 0, 64
	.other		__nv_reservedSMEM_offset_0_alias,@"STO_CUDA_RESERVED_SHARED STV_DEFAULT"
__nv_reservedSMEM_offset_0_alias:
	.zero		0
	.zero		64


//--------------------- .nv.constant0._Z13kernel_globalPKfPfS0_i --------------------------
	.section	.nv.constant0._Z13kernel_globalPKfPfS0_i,"a",@progbits
	.sectionflags	@""
	.align	4
.nv.constant0._Z13kernel_globalPKfPfS0_i:
	.zero		924


//--------------------- .nv.constant0._Z12kernel_constPKfPfi --------------------------
	.section	.nv.constant0._Z12kernel_constPKfPfi,"a",@progbits
	.sectionflags	@""
	.align	4
.nv.constant0._Z12kernel_constPKfPfi:
	.zero		916


//--------------------- SYMBOLS --------------------------

	.type		.nv.reservedSmem.offset0,@object
	.size		.nv.reservedSmem.offset0,0x4
